	.headerflags	@"EF_CUDA_TEXMODE_UNIFIED EF_CUDA_64BIT_ADDRESS EF_CUDA_SM86 EF_CUDA_VIRTUAL_SM(EF_CUDA_SM86)"
	.elftype	@"ET_EXEC"


//--------------------- .nv.info                  --------------------------
	.section	.nv.info,"",@"SHT_CUDA_INFO"
	.align	4


	//----- nvinfo : EIATTR_REGCOUNT
	.align		4
        /*0000*/ 	.byte	0x04, 0x2f
        /*0002*/ 	.short	(.L_1 - .L_0)
	.align		4
.L_0:
        /*0004*/ 	.word	index@(triton__0d1d2de)
        /*0008*/ 	.word	0x0000000c


	//----- nvinfo : EIATTR_MAX_STACK_SIZE
	.align		4
.L_1:
        /*000c*/ 	.byte	0x04, 0x23
        /*000e*/ 	.short	(.L_3 - .L_2)
	.align		4
.L_2:
        /*0010*/ 	.word	index@(triton__0d1d2de)
        /*0014*/ 	.word	0x00000000


	//----- nvinfo : EIATTR_MIN_STACK_SIZE
	.align		4
.L_3:
        /*0018*/ 	.byte	0x04, 0x12
        /*001a*/ 	.short	(.L_5 - .L_4)
	.align		4
.L_4:
        /*001c*/ 	.word	index@(triton__0d1d2de)
        /*0020*/ 	.word	0x00000000


	//----- nvinfo : EIATTR_FRAME_SIZE
	.align		4
.L_5:
        /*0024*/ 	.byte	0x04, 0x11
        /*0026*/ 	.short	(.L_7 - .L_6)
	.align		4
.L_6:
        /*0028*/ 	.word	index@(triton__0d1d2de)
        /*002c*/ 	.word	0x00000000
.L_7:


//--------------------- .nv.info.triton__0d1d2de  --------------------------
	.section	.nv.info.triton__0d1d2de,"",@"SHT_CUDA_INFO"
	.align	4


	//----- nvinfo : EIATTR_CUDA_API_VERSION
	.align		4
        /*0000*/ 	.byte	0x04, 0x37
        /*0002*/ 	.short	(.L_9 - .L_8)
.L_8:
        /*0004*/ 	.word	0x0000007b


	//----- nvinfo : EIATTR_SW2861232_WAR
	.align		4
.L_9:
        /*0008*/ 	.byte	0x01, 0x35
	.zero		2


	//----- nvinfo : EIATTR_PARAM_CBANK
	.align		4
        /*000c*/ 	.byte	0x04, 0x0a
        /*000e*/ 	.short	(.L_11 - .L_10)
	.align		4
.L_10:
        /*0010*/ 	.word	index@(.nv.constant0.triton__0d1d2de)
        /*0014*/ 	.short	0x0160
        /*0016*/ 	.short	0x0014


	//----- nvinfo : EIATTR_CBANK_PARAM_SIZE
	.align		4
.L_11:
        /*0018*/ 	.byte	0x03, 0x19
        /*001a*/ 	.short	0x0014


	//----- nvinfo : EIATTR_KPARAM_INFO
	.align		4
        /*001c*/ 	.byte	0x04, 0x17
        /*001e*/ 	.short	(.L_13 - .L_12)
.L_12:
        /*0020*/ 	.word	0x00000000
        /*0024*/ 	.short	0x0002
        /*0026*/ 	.short	0x0010
        /*0028*/ 	.byte	0x00, 0xf0, 0x11, 0x00


	//----- nvinfo : EIATTR_KPARAM_INFO
	.align		4
.L_13:
        /*002c*/ 	.byte	0x04, 0x17
        /*002e*/ 	.short	(.L_15 - .L_14)
.L_14:
        /*0030*/ 	.word	0x00000000
        /*0034*/ 	.short	0x0001
        /*0036*/ 	.short	0x0008
        /*0038*/ 	.byte	0x00, 0xf0, 0x21, 0x00


	//----- nvinfo : EIATTR_KPARAM_INFO
	.align		4
.L_15:
        /*003c*/ 	.byte	0x04, 0x17
        /*003e*/ 	.short	(.L_17 - .L_16)
.L_16:
        /*0040*/ 	.word	0x00000000
        /*0044*/ 	.short	0x0000
        /*0046*/ 	.short	0x0000
        /*0048*/ 	.byte	0x00, 0xf0, 0x21, 0x00


	//----- nvinfo : EIATTR_MAXREG_COUNT
	.align		4
.L_17:
        /*004c*/ 	.byte	0x03, 0x1b
        /*004e*/ 	.short	0x00ff


	//----- nvinfo : EIATTR_EXIT_INSTR_OFFSETS
	.align		4
        /*0050*/ 	.byte	0x04, 0x1c
        /*0052*/ 	.short	(.L_19 - .L_18)


	//   ....[0]....
.L_18:
        /*0054*/ 	.word	0x000001e0


	//----- nvinfo : EIATTR_MAX_THREADS
	.align		4
.L_19:
        /*0058*/ 	.byte	0x04, 0x05
        /*005a*/ 	.short	(.L_21 - .L_20)
.L_20:
        /*005c*/ 	.word	0x00000080
        /*0060*/ 	.word	0x00000001
        /*0064*/ 	.word	0x00000001
.L_21:


//--------------------- .nv.rel.action            --------------------------
	.section	.nv.rel.action,"",@"SHT_CUDA_RELOCINFO"
	.align	8
	.sectionentsize	8
        /*0000*/ 	.byte	0x73, 0x00, 0x00, 0x00, 0x00, 0x00, 0x00, 0x00, 0x00, 0x00, 0x00, 0x11, 0x25, 0x00, 0x05, 0x36


//--------------------- .nv.constant0.triton__0d1d2de --------------------------
	.section	.nv.constant0.triton__0d1d2de,"a",@progbits
	.align	4
.nv.constant0.triton__0d1d2de:
	.zero		372


//--------------------- .text.triton__0d1d2de     --------------------------
	.section	.text.triton__0d1d2de,"ax",@progbits
	.sectioninfo	@"SHI_REGISTERS=12"
	.align	128
        .global         triton__0d1d2de
        .type           triton__0d1d2de,@function
        .size           triton__0d1d2de,(.L_x_1 - triton__0d1d2de)
        .other          triton__0d1d2de,@"STO_CUDA_ENTRY STV_DEFAULT"
triton__0d1d2de:
.text.triton__0d1d2de:
[----:B------:R-:W-:-:S02]  /*0000*/  IMAD.MOV.U32 R1, RZ, RZ, c[0x0][0x28] ;  /* 0x00000a00ff017624 */ /* 0x000fc400078e00ff */
[----:B------:R-:W0:Y:S01]  /*0010*/  S2R R0, SR_TID.X ;  /* 0x0000000000007919 */ /* 0x000e220000002100 */
[----:B------:R-:W-:Y:S01]  /*0020*/  IMAD.MOV.U32 R9, RZ, RZ, 0x2 ;  /* 0x00000002ff097424 */ /* 0x000fe200078e00ff */
[----:B------:R-:W-:Y:S02]  /*0030*/  ULDC.64 UR4, c[0x0][0x118] ;  /* 0x0000460000047ab9 */ /* 0x000fe40000000a00 */
[----:B------:R-:W1:Y:S01]  /*0040*/  S2R R5, SR_CTAID.X ;  /* 0x0000000000057919 */ /* 0x000e620000002500 */
[----:B0-----:R-:W-:-:S05]  /*0050*/  IMAD.SHL.U32 R0, R0, 0x2, RZ ;  /* 0x0000000200007824 */ /* 0x001fca00078e00ff */
[----:B------:R-:W-:-:S05]  /*0060*/  LOP3.LUT R0, R0, 0xfe, RZ, 0xc0, !PT ;  /* 0x000000fe00007812 */ /* 0x000fca00078ec0ff */
[----:B-1----:R-:W-:Y:S01]  /*0070*/  IMAD R0, R5, 0x100, R0 ;  /* 0x0000010005007824 */ /* 0x002fe200078e0200 */
[----:B------:R-:W-:-:S04]  /*0080*/  SHF.R.S32.HI R5, RZ, 0x17, R5 ;  /* 0x00000017ff057819 */ /* 0x000fc80000011405 */
[----:B------:R-:W-:Y:S02]  /*0090*/  SHF.R.S32.HI R3, RZ, 0x1f, R0 ;  /* 0x0000001fff037819 */ /* 0x000fe40000011400 */
[----:B------:R-:W-:Y:S02]  /*00a0*/  SGXT R5, R5, 0x1 ;  /* 0x000000010505781a */ /* 0x000fe40000000200 */
[-C--:B------:R-:W-:Y:S02]  /*00b0*/  LEA.HI R3, R3, R0.reuse, RZ, 0x8 ;  /* 0x0000000003037211 */ /* 0x080fe400078f40ff */
[----:B------:R-:W-:Y:S02]  /*00c0*/  LEA.HI R5, R5, R0, RZ, 0xb ;  /* 0x0000000005057211 */ /* 0x000fe400078f58ff */
[----:B------:R-:W-:Y:S02]  /*00d0*/  SHF.R.S32.HI R2, RZ, 0x8, R3 ;  /* 0x00000008ff027819 */ /* 0x000fe40000011403 */
[----:B------:R-:W-:-:S02]  /*00e0*/  LOP3.LUT R3, R3, 0xffffff00, RZ, 0xc0, !PT ;  /* 0xffffff0003037812 */ /* 0x000fc400078ec0ff */
[----:B------:R-:W-:Y:S02]  /*00f0*/  LEA.HI R4, R2, R2, RZ, 0x3 ;  /* 0x0000000202047211 */ /* 0x000fe400078f18ff */
[----:B------:R-:W-:Y:S01]  /*0100*/  SHF.R.S32.HI R6, RZ, 0xb, R5 ;  /* 0x0000000bff067819 */ /* 0x000fe20000011405 */
[----:B------:R-:W-:Y:S01]  /*0110*/  IMAD.IADD R3, R0, 0x1, -R3 ;  /* 0x0000000100037824 */ /* 0x000fe200078e0a03 */
[----:B------:R-:W-:-:S03]  /*0120*/  LOP3.LUT R5, R4, 0x3ffff8, RZ, 0xc0, !PT ;  /* 0x003ffff804057812 */ /* 0x000fc600078ec0ff */
[----:B------:R-:W-:Y:S02]  /*0130*/  IMAD R6, R6, 0x100, R3 ;  /* 0x0000010006067824 */ /* 0x000fe400078e0203 */
[----:B------:R-:W-:-:S04]  /*0140*/  IMAD.IADD R5, R2, 0x1, -R5 ;  /* 0x0000000102057824 */ /* 0x000fc800078e0a05 */
[----:B------:R-:W-:-:S04]  /*0150*/  IMAD R2, R5, 0x400, R6 ;  /* 0x0000040005027824 */ /* 0x000fc800078e0206 */
[----:B------:R-:W-:-:S06]  /*0160*/  IMAD.WIDE R2, R2, R9, c[0x0][0x160] ;  /* 0x0000580002027625 */ /* 0x000fcc00078e0209 */
[----:B------:R-:W2:Y:S02]  /*0170*/  LDG.E R2, [R2.64] ;  /* 0x0000000402027981 */ /* 0x000ea4000c1e1900 */
[C---:B--2---:R-:W-:Y:S01]  /*0180*/  PRMT R4, R2.reuse, 0x7632, R4 ;  /* 0x0000763202047816 */ /* 0x044fe20000000004 */
[----:B------:R-:W-:-:S04]  /*0190*/  IMAD.U32 R6, R2, 0x10000, RZ ;  /* 0x0001000002067824 */ /* 0x000fc800078e00ff */
[----:B------:R-:W-:Y:S02]  /*01a0*/  IMAD.U32 R7, R4, 0x10000, RZ ;  /* 0x0001000004077824 */ /* 0x000fe400078e00ff */
[----:B------:R-:W-:-:S03]  /*01b0*/  IMAD.WIDE R4, R0, R9, c[0x0][0x168] ;  /* 0x00005a0000047625 */ /* 0x000fc600078e0209 */
[----:B------:R-:W-:-:S05]  /*01c0*/  F2FP.BF16.PACK_AB R7, R7, R6 ;  /* 0x000000060707723e */ /* 0x000fca00000010ff */
[----:B------:R-:W-:Y:S01]  /*01d0*/  STG.E [R4.64], R7 ;  /* 0x0000000704007986 */ /* 0x000fe2000c101904 */
[----:B------:R-:W-:Y:S05]  /*01e0*/  EXIT ;  /* 0x000000000000794d */ /* 0x000fea0003800000 */
.L_x_0:
[----:B------:R-:W-:-:S00]  /*01f0*/  BRA `(.L_x_0) ;  /* 0xfffffff000007947 */ /* 0x000fc0000383ffff */
[----:B------:R-:W-:-:S00]  /*0200*/  NOP ;  /* 0x0000000000007918 */ /* 0x000fc00000000000 */
[----:B------:R-:W-:-:S00]  /*0210*/  NOP ;  /* 0x0000000000007918 */ /* 0x000fc00000000000 */
[----:B------:R-:W-:-:S00]  /*0220*/  NOP ;  /* 0x0000000000007918 */ /* 0x000fc00000000000 */
[----:B------:R-:W-:-:S00]  /*0230*/  NOP ;  /* 0x0000000000007918 */ /* 0x000fc00000000000 */
[----:B------:R-:W-:-:S00]  /*0240*/  NOP ;  /* 0x0000000000007918 */ /* 0x000fc00000000000 */
[----:B------:R-:W-:-:S00]  /*0250*/  NOP ;  /* 0x0000000000007918 */ /* 0x000fc00000000000 */
[----:B------:R-:W-:-:S00]  /*0260*/  NOP ;  /* 0x0000000000007918 */ /* 0x000fc00000000000 */
[----:B------:R-:W-:-:S00]  /*0270*/  NOP ;  /* 0x0000000000007918 */ /* 0x000fc00000000000 */
.L_x_1:
